	.headerflags	@"EF_CUDA_TEXMODE_UNIFIED EF_CUDA_64BIT_ADDRESS EF_CUDA_ACCELERATORS EF_CUDA_SM90 EF_CUDA_VIRTUAL_SM(EF_CUDA_SM90)"
	.elftype	@"ET_EXEC"


//--------------------- .nv.info                  --------------------------
	.section	.nv.info,"",@"SHT_CUDA_INFO"
	.align	4


	//----- nvinfo : EIATTR_REGCOUNT
	.align		4
        /*0000*/ 	.byte	0x04, 0x2f
        /*0002*/ 	.short	(.L_1 - .L_0)
	.align		4
.L_0:
        /*0004*/ 	.word	index@(triton_per_fused_embedding_mean_pow_sub_9)
        /*0008*/ 	.word	0x0000000c


	//----- nvinfo : EIATTR_MIN_STACK_SIZE
	.align		4
.L_1:
        /*000c*/ 	.byte	0x04, 0x12
        /*000e*/ 	.short	(.L_3 - .L_2)
	.align		4
.L_2:
        /*0010*/ 	.word	index@(triton_per_fused_embedding_mean_pow_sub_9)
        /*0014*/ 	.word	0x00000000


	//----- nvinfo : EIATTR_FRAME_SIZE
	.align		4
.L_3:
        /*0018*/ 	.byte	0x04, 0x11
        /*001a*/ 	.short	(.L_5 - .L_4)
	.align		4
.L_4:
        /*001c*/ 	.word	index@(triton_per_fused_embedding_mean_pow_sub_9)
        /*0020*/ 	.word	0x00000000


	//----- nvinfo : EIATTR_MIN_STACK_SIZE
	.align		4
.L_5:
        /*0024*/ 	.byte	0x04, 0x12
        /*0026*/ 	.short	(.L_7 - .L_6)
	.align		4
.L_6:
        /*0028*/ 	.word	index@(triton_per_fused_embedding_mean_pow_sub_9)
        /*002c*/ 	.word	0x00000000
.L_7:


//--------------------- .nv.info.triton_per_fused_embedding_mean_pow_sub_9 --------------------------
	.section	.nv.info.triton_per_fused_embedding_mean_pow_sub_9,"",@"SHT_CUDA_INFO"
	.sectionflags	@""
	.align	4


	//----- nvinfo : EIATTR_CUDA_API_VERSION
	.align		4
        /*0000*/ 	.byte	0x04, 0x37
        /*0002*/ 	.short	(.L_9 - .L_8)
.L_8:
        /*0004*/ 	.word	0x0000007c


	//----- nvinfo : EIATTR_KPARAM_INFO
	.align		4
.L_9:
        /*0008*/ 	.byte	0x04, 0x17
        /*000a*/ 	.short	(.L_11 - .L_10)
.L_10:
        /*000c*/ 	.word	0x00000000
        /*0010*/ 	.short	0x0003
        /*0012*/ 	.short	0x0014
        /*0014*/ 	.byte	0x00, 0xf0, 0x11, 0x00


	//----- nvinfo : EIATTR_KPARAM_INFO
	.align		4
.L_11:
        /*0018*/ 	.byte	0x04, 0x17
        /*001a*/ 	.short	(.L_13 - .L_12)
.L_12:
        /*001c*/ 	.word	0x00000000
        /*0020*/ 	.short	0x0002
        /*0022*/ 	.short	0x0010
        /*0024*/ 	.byte	0x00, 0xf0, 0x11, 0x00


	//----- nvinfo : EIATTR_KPARAM_INFO
	.align		4
.L_13:
        /*0028*/ 	.byte	0x04, 0x17
        /*002a*/ 	.short	(.L_15 - .L_14)
.L_14:
        /*002c*/ 	.word	0x00000000
        /*0030*/ 	.short	0x0001
        /*0032*/ 	.short	0x0008
        /*0034*/ 	.byte	0x00, 0xf4, 0x21, 0x00


	//----- nvinfo : EIATTR_KPARAM_INFO
	.align		4
.L_15:
        /*0038*/ 	.byte	0x04, 0x17
        /*003a*/ 	.short	(.L_17 - .L_16)
.L_16:
        /*003c*/ 	.word	0x00000000
        /*0040*/ 	.short	0x0000
        /*0042*/ 	.short	0x0000
        /*0044*/ 	.byte	0x00, 0xf4, 0x21, 0x00


	//----- nvinfo : EIATTR_SPARSE_MMA_MASK
	.align		4
.L_17:
        /*0048*/ 	.byte	0x03, 0x50
        /*004a*/ 	.short	0x0000


	//----- nvinfo : EIATTR_MAXREG_COUNT
	.align		4
        /*004c*/ 	.byte	0x03, 0x1b
        /*004e*/ 	.short	0x00ff


	//----- nvinfo : EIATTR_COOP_GROUP_MASK_REGIDS
	.align		4
        /*0050*/ 	.byte	0x04, 0x29
        /*0052*/ 	.short	(.L_19 - .L_18)


	//   ....[0]....
.L_18:
        /*0054*/ 	.word	0xffffffff


	//   ....[1]....
        /*0058*/ 	.word	0xffffffff


	//   ....[2]....
        /*005c*/ 	.word	0xffffffff


	//   ....[3]....
        /*0060*/ 	.word	0xffffffff


	//----- nvinfo : EIATTR_COOP_GROUP_INSTR_OFFSETS
	.align		4
.L_19:
        /*0064*/ 	.byte	0x04, 0x28
        /*0066*/ 	.short	(.L_21 - .L_20)


	//   ....[0]....
.L_20:
        /*0068*/ 	.word	0x000001e0


	//   ....[1]....
        /*006c*/ 	.word	0x00000200


	//   ....[2]....
        /*0070*/ 	.word	0x00000240


	//   ....[3]....
        /*0074*/ 	.word	0x00000280


	//----- nvinfo : EIATTR_EXIT_INSTR_OFFSETS
	.align		4
.L_21:
        /*0078*/ 	.byte	0x04, 0x1c
        /*007a*/ 	.short	(.L_23 - .L_22)


	//   ....[0]....
.L_22:
        /*007c*/ 	.word	0x000002c0


	//   ....[1]....
        /*0080*/ 	.word	0x00000310


	//----- nvinfo : EIATTR_REQNTID
	.align		4
.L_23:
        /*0084*/ 	.byte	0x04, 0x10
        /*0086*/ 	.short	(.L_25 - .L_24)
.L_24:
        /*0088*/ 	.word	0x00000080
        /*008c*/ 	.word	0x00000001
        /*0090*/ 	.word	0x00000001


	//----- nvinfo : EIATTR_CBANK_PARAM_SIZE
	.align		4
.L_25:
        /*0094*/ 	.byte	0x03, 0x19
        /*0096*/ 	.short	0x0018


	//----- nvinfo : EIATTR_PARAM_CBANK
	.align		4
        /*0098*/ 	.byte	0x04, 0x0a
        /*009a*/ 	.short	(.L_27 - .L_26)
	.align		4
.L_26:
        /*009c*/ 	.word	index@(.nv.constant0.triton_per_fused_embedding_mean_pow_sub_9)
        /*00a0*/ 	.short	0x0210
        /*00a2*/ 	.short	0x0018


	//----- nvinfo : EIATTR_SW_WAR
	.align		4
.L_27:
        /*00a4*/ 	.byte	0x04, 0x36
        /*00a6*/ 	.short	(.L_29 - .L_28)
.L_28:
        /*00a8*/ 	.word	0x00000008
.L_29:


//--------------------- .nv.callgraph             --------------------------
	.section	.nv.callgraph,"",@"SHT_CUDA_CALLGRAPH"
	.align	4
	.sectionentsize	8
	.align		4
        /*0000*/ 	.word	0x00000000
	.align		4
        /*0004*/ 	.word	0xffffffff
	.align		4
        /*0008*/ 	.word	0x00000000
	.align		4
        /*000c*/ 	.word	0xfffffffe
	.align		4
        /*0010*/ 	.word	0x00000000
	.align		4
        /*0014*/ 	.word	0xfffffffd
	.align		4
        /*0018*/ 	.word	0x00000000
	.align		4
        /*001c*/ 	.word	0xfffffffc


//--------------------- .text.triton_per_fused_embedding_mean_pow_sub_9 --------------------------
	.section	.text.triton_per_fused_embedding_mean_pow_sub_9,"ax",@progbits
	.sectionflags	@"SHF_BARRIERS=1"
	.align	128
        .global         triton_per_fused_embedding_mean_pow_sub_9
        .type           triton_per_fused_embedding_mean_pow_sub_9,@function
        .size           triton_per_fused_embedding_mean_pow_sub_9,(.L_x_1 - triton_per_fused_embedding_mean_pow_sub_9)
        .other          triton_per_fused_embedding_mean_pow_sub_9,@"STO_CUDA_ENTRY STV_DEFAULT"
triton_per_fused_embedding_mean_pow_sub_9:
.text.triton_per_fused_embedding_mean_pow_sub_9:
[----:B------:R-:W0:Y:S02]  /*0000*/  LDC R1, c[0x0][0x28] ;  /* 0x00000a00ff017b82 */ /* 0x000e240000000800 */
[----:B------:R-:W1:Y:S01]  /*0010*/  S2R R2, SR_TID.X ;  /* 0x0000000000027919 */ /* 0x000e620000002100 */
[----:B------:R-:W2:Y:S01]  /*0020*/  LDC.64 R8, c[0x0][0x210] ;  /* 0x00008400ff087b82 */ /* 0x000ea20000000a00 */
[----:B------:R-:W-:Y:S01]  /*0030*/  CS2R R6, SRZ ;  /* 0x0000000000067805 */ /* 0x000fe2000001ff00 */
[----:B------:R-:W-:Y:S01]  /*0040*/  ULDC.64 UR6, c[0x0][0x208] ;  /* 0x0000820000067ab9 */ /* 0x000fe20000000a00 */
[----:B------:R-:W3:Y:S01]  /*0050*/  S2R R3, SR_CTAID.X ;  /* 0x0000000000037919 */ /* 0x000ee20000002500 */
[----:B-1----:R-:W-:Y:S01]  /*0060*/  SHF.R.U32.HI R0, RZ, 0x4, R2 ;  /* 0x00000004ff007819 */ /* 0x002fe20000011602 */
[----:B------:R-:W-:Y:S02]  /*0070*/  IMAD.SHL.U32 R5, R2, 0x4, RZ ;  /* 0x0000000402057824 */ /* 0x000fe400078e00ff */
[----:B---3--:R-:W-:Y:S01]  /*0080*/  IMAD.SHL.U32 R3, R3, 0x8, RZ ;  /* 0x0000000803037824 */ /* 0x008fe200078e00ff */
[----:B------:R-:W-:Y:S02]  /*0090*/  SGXT.U32 R0, R0, 0x3 ;  /* 0x000000030000781a */ /* 0x000fe40000000000 */
[----:B------:R-:W-:-:S02]  /*00a0*/  LOP3.LUT R5, R5, 0x3c, RZ, 0xc0, !PT ;  /* 0x0000003c05057812 */ /* 0x000fc400078ec0ff */
[----:B------:R-:W-:-:S04]  /*00b0*/  LOP3.LUT R4, R3, R0, RZ, 0xfc, !PT ;  /* 0x0000000003047212 */ /* 0x000fc800078efcff */
[C---:B------:R-:W-:Y:S01]  /*00c0*/  ISETP.GE.AND P0, PT, R4.reuse, 0x8, PT ;  /* 0x000000080400780c */ /* 0x040fe20003f06270 */
[----:B------:R-:W-:-:S04]  /*00d0*/  IMAD R5, R4, 0x40, R5 ;  /* 0x0000004004057824 */ /* 0x000fc800078e0205 */
[----:B--2---:R-:W-:Y:S01]  /*00e0*/  IMAD.WIDE R8, R5, 0x4, R8 ;  /* 0x0000000405087825 */ /* 0x004fe200078e0208 */
[----:B------:R-:W-:-:S07]  /*00f0*/  CS2R R4, SRZ ;  /* 0x0000000000047805 */ /* 0x000fce000001ff00 */
[----:B------:R-:W2:Y:S01]  /*0100*/  @!P0 LDG.E.128 R4, desc[UR6][R8.64] ;  /* 0x0000000608048981 */ /* 0x000ea2000c1e1d00 */
[----:B------:R-:W1:Y:S01]  /*0110*/  S2UR UR5, SR_CgaCtaId ;  /* 0x00000000000579c3 */ /* 0x000e620000008800 */
[----:B------:R-:W-:Y:S02]  /*0120*/  UMOV UR4, 0x400 ;  /* 0x0000040000047882 */ /* 0x000fe40000000000 */
[----:B-1----:R-:W-:-:S06]  /*0130*/  UPRMT UR4, UR5, 0x654, UR4 ;  /* 0x0000065405047896 */ /* 0x002fcc0008000004 */
[----:B------:R-:W-:Y:S02]  /*0140*/  LEA R0, R0, UR4, 0x2 ;  /* 0x0000000400007c11 */ /* 0x000fe4000f8e10ff */
[----:B--2---:R-:W-:Y:S02]  /*0150*/  SEL R4, R4, RZ, !P0 ;  /* 0x000000ff04047207 */ /* 0x004fe40004000000 */
[----:B------:R-:W-:Y:S02]  /*0160*/  SEL R5, R5, RZ, !P0 ;  /* 0x000000ff05057207 */ /* 0x000fe40004000000 */
[----:B------:R-:W-:Y:S02]  /*0170*/  SEL R6, R6, RZ, !P0 ;  /* 0x000000ff06067207 */ /* 0x000fe40004000000 */
[----:B------:R-:W-:Y:S01]  /*0180*/  SEL R7, R7, RZ, !P0 ;  /* 0x000000ff07077207 */ /* 0x000fe20004000000 */
[----:B------:R-:W-:-:S04]  /*0190*/  FADD R5, R4, R5 ;  /* 0x0000000504057221 */ /* 0x000fc80000000000 */
[----:B------:R-:W-:-:S04]  /*01a0*/  FADD R6, R6, R5 ;  /* 0x0000000506067221 */ /* 0x000fc80000000000 */
[----:B------:R-:W-:-:S05]  /*01b0*/  FADD R6, R7, R6 ;  /* 0x0000000607067221 */ /* 0x000fca0000000000 */
[----:B------:R-:W-:Y:S02]  /*01c0*/  FSEL R6, R6, RZ, !P0 ;  /* 0x000000ff06067208 */ /* 0x000fe40004000000 */
[----:B------:R-:W-:-:S03]  /*01d0*/  LOP3.LUT P0, RZ, R2, 0x78, RZ, 0xc0, !PT ;  /* 0x0000007802ff7812 */ /* 0x000fc6000780c0ff */
[----:B------:R-:W1:Y:S02]  /*01e0*/  SHFL.BFLY PT, R5, R6, 0x8, 0x1f ;  /* 0x0d001f0006057f89 */ /* 0x000e6400000e0000 */
[----:B-1----:R-:W-:-:S05]  /*01f0*/  FADD R4, R6, R5 ;  /* 0x0000000506047221 */ /* 0x002fca0000000000 */
[----:B------:R-:W1:Y:S02]  /*0200*/  SHFL.BFLY PT, R5, R4, 0x4, 0x1f ;  /* 0x0c801f0004057f89 */ /* 0x000e6400000e0000 */
[----:B-1----:R-:W-:Y:S01]  /*0210*/  FADD R7, R4, R5 ;  /* 0x0000000504077221 */ /* 0x002fe20000000000 */
[----:B------:R-:W-:Y:S02]  /*0220*/  LOP3.LUT R5, R3, 0x7, R2, 0xf8, !PT ;  /* 0x0000000703057812 */ /* 0x000fe400078ef802 */
[----:B------:R-:W-:Y:S02]  /*0230*/  LOP3.LUT R2, R2, 0x7, RZ, 0xc0, !PT ;  /* 0x0000000702027812 */ /* 0x000fe400078ec0ff */
[----:B------:R-:W1:Y:S01]  /*0240*/  SHFL.BFLY PT, R8, R7, 0x2, 0x1f ;  /* 0x0c401f0007087f89 */ /* 0x000e6200000e0000 */
[----:B------:R-:W-:Y:S02]  /*0250*/  ISETP.LT.AND P0, PT, R5, 0x8, !P0 ;  /* 0x000000080500780c */ /* 0x000fe40004701270 */
[----:B------:R-:W-:Y:S01]  /*0260*/  LEA R4, R2, UR4, 0x2 ;  /* 0x0000000402047c11 */ /* 0x000fe2000f8e10ff */
[----:B-1----:R-:W-:-:S05]  /*0270*/  FADD R8, R7, R8 ;  /* 0x0000000807087221 */ /* 0x002fca0000000000 */
[----:B------:R-:W1:Y:S02]  /*0280*/  SHFL.BFLY PT, R9, R8, 0x1, 0x1f ;  /* 0x0c201f0008097f89 */ /* 0x000e6400000e0000 */
[----:B-1----:R-:W-:-:S05]  /*0290*/  FADD R9, R8, R9 ;  /* 0x0000000908097221 */ /* 0x002fca0000000000 */
[----:B------:R1:W-:Y:S01]  /*02a0*/  STS [R0], R9 ;  /* 0x0000000900007388 */ /* 0x0003e20000000800 */
[----:B------:R-:W-:Y:S06]  /*02b0*/  BAR.SYNC.DEFER_BLOCKING 0x0 ;  /* 0x0000000000007b1d */ /* 0x000fec0000010000 */
[----:B-1----:R-:W-:Y:S05]  /*02c0*/  @!P0 EXIT ;  /* 0x000000000000894d */ /* 0x002fea0003800000 */
[----:B------:R-:W0:Y:S01]  /*02d0*/  LDS R7, [R4] ;  /* 0x0000000004077984 */ /* 0x000e220000000800 */
[----:B------:R-:W1:Y:S02]  /*02e0*/  LDC.64 R2, c[0x0][0x218] ;  /* 0x00008600ff027b82 */ /* 0x000e640000000a00 */
[----:B-1----:R-:W-:-:S05]  /*02f0*/  IMAD.WIDE R2, R5, 0x4, R2 ;  /* 0x0000000405027825 */ /* 0x002fca00078e0202 */
[----:B0-----:R-:W-:Y:S01]  /*0300*/  STG.E desc[UR6][R2.64], R7 ;  /* 0x0000000702007986 */ /* 0x001fe2000c101906 */
[----:B------:R-:W-:Y:S05]  /*0310*/  EXIT ;  /* 0x000000000000794d */ /* 0x000fea0003800000 */
.L_x_0:
[----:B------:R-:W-:-:S00]  /*0320*/  BRA `(.L_x_0) ;  /* 0xfffffffc00fc7947 */ /* 0x000fc0000383ffff */
[----:B------:R-:W-:-:S00]  /*0330*/  NOP ;  /* 0x0000000000007918 */ /* 0x000fc00000000000 */
        /* <DEDUP_REMOVED lines=12> */
.L_x_1:


//--------------------- .nv.shared.triton_per_fused_embedding_mean_pow_sub_9 --------------------------
	.section	.nv.shared.triton_per_fused_embedding_mean_pow_sub_9,"aw",@nobits
	.sectionflags	@""
	.align	16
	.zero		1024


//--------------------- .nv.constant0.triton_per_fused_embedding_mean_pow_sub_9 --------------------------
	.section	.nv.constant0.triton_per_fused_embedding_mean_pow_sub_9,"a",@progbits
	.sectionflags	@""
	.align	4
.nv.constant0.triton_per_fused_embedding_mean_pow_sub_9:
	.zero		552
